//
// Generated by NVIDIA NVVM Compiler
//
// Compiler Build ID: CL-36424714
// Cuda compilation tools, release 13.0, V13.0.88
// Based on NVVM 20.0.0
//

.version 9.0
.target sm_100
.address_size 64

	// .globl	_Z19elementWiseAdditionPfS_S_i

.visible .entry _Z19elementWiseAdditionPfS_S_i(
	.param .u64 .ptr .align 1 _Z19elementWiseAdditionPfS_S_i_param_0,
	.param .u64 .ptr .align 1 _Z19elementWiseAdditionPfS_S_i_param_1,
	.param .u64 .ptr .align 1 _Z19elementWiseAdditionPfS_S_i_param_2,
	.param .u32 _Z19elementWiseAdditionPfS_S_i_param_3
)
{
	.reg .pred 	%p<12>;
	.reg .b32 	%r<16>;
	.reg .b32 	%f<94>;
	.reg .b64 	%rd<11>;

	ld.param.u64 	%rd7, [_Z19elementWiseAdditionPfS_S_i_param_0];
	ld.param.u64 	%rd8, [_Z19elementWiseAdditionPfS_S_i_param_1];
	ld.param.u64 	%rd9, [_Z19elementWiseAdditionPfS_S_i_param_2];
	ld.param.u32 	%r11, [_Z19elementWiseAdditionPfS_S_i_param_3];
	setp.lt.s32 	%p1, %r11, 1;
	@%p1 bra 	$L__BB0_16;
	and.b32  	%r1, %r11, 15;
	add.s32 	%r2, %r1, -1;
	and.b32  	%r3, %r11, 7;
	add.s32 	%r4, %r3, -1;
	and.b32  	%r5, %r11, 3;
	and.b32  	%r13, %r11, 2147483632;
	neg.s32 	%r6, %r13;
	cvta.to.global.u64 	%rd1, %rd7;
	cvta.to.global.u64 	%rd2, %rd8;
	cvta.to.global.u64 	%rd3, %rd9;
	mov.b32 	%r14, 0;
$L__BB0_2:
	setp.lt.u32 	%p2, %r11, 16;
	mul.wide.u32 	%rd10, %r14, 4;
	add.s64 	%rd4, %rd1, %rd10;
	add.s64 	%rd5, %rd2, %rd10;
	add.s64 	%rd6, %rd3, %rd10;
	@%p2 bra 	$L__BB0_5;
	mov.u32 	%r15, %r6;
$L__BB0_4:
	.pragma "nounroll";
	ld.global.f32 	%f1, [%rd4];
	ld.global.f32 	%f2, [%rd5];
	add.f32 	%f3, %f1, %f2;
	st.global.f32 	[%rd6], %f3;
	ld.global.f32 	%f4, [%rd4];
	ld.global.f32 	%f5, [%rd5];
	add.f32 	%f6, %f4, %f5;
	st.global.f32 	[%rd6], %f6;
	ld.global.f32 	%f7, [%rd4];
	ld.global.f32 	%f8, [%rd5];
	add.f32 	%f9, %f7, %f8;
	st.global.f32 	[%rd6], %f9;
	ld.global.f32 	%f10, [%rd4];
	ld.global.f32 	%f11, [%rd5];
	add.f32 	%f12, %f10, %f11;
	st.global.f32 	[%rd6], %f12;
	ld.global.f32 	%f13, [%rd4];
	ld.global.f32 	%f14, [%rd5];
	add.f32 	%f15, %f13, %f14;
	st.global.f32 	[%rd6], %f15;
	ld.global.f32 	%f16, [%rd4];
	ld.global.f32 	%f17, [%rd5];
	add.f32 	%f18, %f16, %f17;
	st.global.f32 	[%rd6], %f18;
	ld.global.f32 	%f19, [%rd4];
	ld.global.f32 	%f20, [%rd5];
	add.f32 	%f21, %f19, %f20;
	st.global.f32 	[%rd6], %f21;
	ld.global.f32 	%f22, [%rd4];
	ld.global.f32 	%f23, [%rd5];
	add.f32 	%f24, %f22, %f23;
	st.global.f32 	[%rd6], %f24;
	ld.global.f32 	%f25, [%rd4];
	ld.global.f32 	%f26, [%rd5];
	add.f32 	%f27, %f25, %f26;
	st.global.f32 	[%rd6], %f27;
	ld.global.f32 	%f28, [%rd4];
	ld.global.f32 	%f29, [%rd5];
	add.f32 	%f30, %f28, %f29;
	st.global.f32 	[%rd6], %f30;
	ld.global.f32 	%f31, [%rd4];
	ld.global.f32 	%f32, [%rd5];
	add.f32 	%f33, %f31, %f32;
	st.global.f32 	[%rd6], %f33;
	ld.global.f32 	%f34, [%rd4];
	ld.global.f32 	%f35, [%rd5];
	add.f32 	%f36, %f34, %f35;
	st.global.f32 	[%rd6], %f36;
	ld.global.f32 	%f37, [%rd4];
	ld.global.f32 	%f38, [%rd5];
	add.f32 	%f39, %f37, %f38;
	st.global.f32 	[%rd6], %f39;
	ld.global.f32 	%f40, [%rd4];
	ld.global.f32 	%f41, [%rd5];
	add.f32 	%f42, %f40, %f41;
	st.global.f32 	[%rd6], %f42;
	ld.global.f32 	%f43, [%rd4];
	ld.global.f32 	%f44, [%rd5];
	add.f32 	%f45, %f43, %f44;
	st.global.f32 	[%rd6], %f45;
	ld.global.f32 	%f46, [%rd4];
	ld.global.f32 	%f47, [%rd5];
	add.f32 	%f48, %f46, %f47;
	st.global.f32 	[%rd6], %f48;
	add.s32 	%r15, %r15, 16;
	setp.ne.s32 	%p3, %r15, 0;
	@%p3 bra 	$L__BB0_4;
$L__BB0_5:
	setp.eq.s32 	%p4, %r1, 0;
	@%p4 bra 	$L__BB0_15;
	setp.lt.u32 	%p5, %r2, 7;
	@%p5 bra 	$L__BB0_8;
	ld.global.f32 	%f49, [%rd4];
	ld.global.f32 	%f50, [%rd5];
	add.f32 	%f51, %f49, %f50;
	st.global.f32 	[%rd6], %f51;
	ld.global.f32 	%f52, [%rd4];
	ld.global.f32 	%f53, [%rd5];
	add.f32 	%f54, %f52, %f53;
	st.global.f32 	[%rd6], %f54;
	ld.global.f32 	%f55, [%rd4];
	ld.global.f32 	%f56, [%rd5];
	add.f32 	%f57, %f55, %f56;
	st.global.f32 	[%rd6], %f57;
	ld.global.f32 	%f58, [%rd4];
	ld.global.f32 	%f59, [%rd5];
	add.f32 	%f60, %f58, %f59;
	st.global.f32 	[%rd6], %f60;
	ld.global.f32 	%f61, [%rd4];
	ld.global.f32 	%f62, [%rd5];
	add.f32 	%f63, %f61, %f62;
	st.global.f32 	[%rd6], %f63;
	ld.global.f32 	%f64, [%rd4];
	ld.global.f32 	%f65, [%rd5];
	add.f32 	%f66, %f64, %f65;
	st.global.f32 	[%rd6], %f66;
	ld.global.f32 	%f67, [%rd4];
	ld.global.f32 	%f68, [%rd5];
	add.f32 	%f69, %f67, %f68;
	st.global.f32 	[%rd6], %f69;
	ld.global.f32 	%f70, [%rd4];
	ld.global.f32 	%f71, [%rd5];
	add.f32 	%f72, %f70, %f71;
	st.global.f32 	[%rd6], %f72;
$L__BB0_8:
	setp.eq.s32 	%p6, %r3, 0;
	@%p6 bra 	$L__BB0_15;
	setp.lt.u32 	%p7, %r4, 3;
	@%p7 bra 	$L__BB0_11;
	ld.global.f32 	%f73, [%rd4];
	ld.global.f32 	%f74, [%rd5];
	add.f32 	%f75, %f73, %f74;
	st.global.f32 	[%rd6], %f75;
	ld.global.f32 	%f76, [%rd4];
	ld.global.f32 	%f77, [%rd5];
	add.f32 	%f78, %f76, %f77;
	st.global.f32 	[%rd6], %f78;
	ld.global.f32 	%f79, [%rd4];
	ld.global.f32 	%f80, [%rd5];
	add.f32 	%f81, %f79, %f80;
	st.global.f32 	[%rd6], %f81;
	ld.global.f32 	%f82, [%rd4];
	ld.global.f32 	%f83, [%rd5];
	add.f32 	%f84, %f82, %f83;
	st.global.f32 	[%rd6], %f84;
$L__BB0_11:
	setp.eq.s32 	%p8, %r5, 0;
	@%p8 bra 	$L__BB0_15;
	setp.eq.s32 	%p9, %r5, 1;
	ld.global.f32 	%f85, [%rd4];
	ld.global.f32 	%f86, [%rd5];
	add.f32 	%f87, %f85, %f86;
	st.global.f32 	[%rd6], %f87;
	@%p9 bra 	$L__BB0_15;
	setp.eq.s32 	%p10, %r5, 2;
	ld.global.f32 	%f88, [%rd4];
	ld.global.f32 	%f89, [%rd5];
	add.f32 	%f90, %f88, %f89;
	st.global.f32 	[%rd6], %f90;
	@%p10 bra 	$L__BB0_15;
	ld.global.f32 	%f91, [%rd4];
	ld.global.f32 	%f92, [%rd5];
	add.f32 	%f93, %f91, %f92;
	st.global.f32 	[%rd6], %f93;
$L__BB0_15:
	add.s32 	%r14, %r14, 1;
	setp.ne.s32 	%p11, %r14, %r11;
	@%p11 bra 	$L__BB0_2;
$L__BB0_16:
	ret;

}


// ===== COMPILED SASS (sm_100) =====

	.target	sm_100

	.elftype	@"ET_EXEC"


//--------------------- .note.nv.tkinfo           --------------------------
	.section	.note.nv.tkinfo,"",@"SHT_NOTE"
	.sectionflags	@"SHF_NOTE_NV_TKINFO"
	.tkinfo
        /*0018*/ 	.word	0x00000002
        /*0030*/ 	.string	""
        /*0030*/ 	.string	"ptxas"
        /*0030*/ 	.string	"Cuda compilation tools, release 13.0, V13.0.88"
        /*0030*/ 	.string	"Build cuda_13.0.r13.0/compiler.36424714_0"
        /*0030*/ 	.string	"-arch sm_100 -m 64 "



//--------------------- .note.nv.cuinfo           --------------------------
	.section	.note.nv.cuinfo,"",@"SHT_NOTE"
	.sectionflags	@"SHF_NOTE_NV_CUINFO"
        /*0018*/ 	.short	0x0002
        /*001a*/ 	.short	0x0064
        /*001c*/ 	.short	0x0082
	.zero		2


//--------------------- .nv.info                  --------------------------
	.section	.nv.info,"",@"SHT_CUDA_INFO"
	.align	4


	//----- nvinfo : EIATTR_REGCOUNT
	.align		4
        /*0000*/ 	.byte	0x04, 0x2f
        /*0002*/ 	.short	(.L_1 - .L_0)
	.align		4
.L_0:
        /*0004*/ 	.word	index@(_Z19elementWiseAdditionPfS_S_i)
        /*0008*/ 	.word	0x00000014


	//----- nvinfo : EIATTR_FRAME_SIZE
	.align		4
.L_1:
        /*000c*/ 	.byte	0x04, 0x11
        /*000e*/ 	.short	(.L_3 - .L_2)
	.align		4
.L_2:
        /*0010*/ 	.word	index@(_Z19elementWiseAdditionPfS_S_i)
        /*0014*/ 	.word	0x00000000


	//----- nvinfo : EIATTR_MIN_STACK_SIZE
	.align		4
.L_3:
        /*0018*/ 	.byte	0x04, 0x12
        /*001a*/ 	.short	(.L_5 - .L_4)
	.align		4
.L_4:
        /*001c*/ 	.word	index@(_Z19elementWiseAdditionPfS_S_i)
        /*0020*/ 	.word	0x00000000
.L_5:


//--------------------- .nv.compat                --------------------------
	.section	.nv.compat,"",@"SHT_CUDA_COMPAT_INFO"
	.align	4
        /*0000*/ 	.byte	0x02, 0x09, 0x00, 0x00, 0x02, 0x02, 0x01, 0x00, 0x02, 0x05, 0x05, 0x00, 0x03, 0x07, 0x01, 0x01
        /*0010*/ 	.byte	0x02, 0x03, 0x00, 0x00, 0x02, 0x06, 0x01, 0x00, 0x04, 0x0b, 0x08, 0x00, 0x09, 0x00, 0x00, 0x00
        /*0020*/ 	.byte	0x00, 0x00, 0x00, 0x00


//--------------------- .nv.info._Z19elementWiseAdditionPfS_S_i --------------------------
	.section	.nv.info._Z19elementWiseAdditionPfS_S_i,"",@"SHT_CUDA_INFO"
	.sectionflags	@""
	.align	4


	//----- nvinfo : EIATTR_CUDA_API_VERSION
	.align		4
        /*0000*/ 	.byte	0x04, 0x37
        /*0002*/ 	.short	(.L_7 - .L_6)
.L_6:
        /*0004*/ 	.word	0x00000082


	//----- nvinfo : EIATTR_KPARAM_INFO
	.align		4
.L_7:
        /*0008*/ 	.byte	0x04, 0x17
        /*000a*/ 	.short	(.L_9 - .L_8)
.L_8:
        /*000c*/ 	.word	0x00000000
        /*0010*/ 	.short	0x0003
        /*0012*/ 	.short	0x0018
        /*0014*/ 	.byte	0x00, 0xf0, 0x11, 0x00


	//----- nvinfo : EIATTR_KPARAM_INFO
	.align		4
.L_9:
        /*0018*/ 	.byte	0x04, 0x17
        /*001a*/ 	.short	(.L_11 - .L_10)
.L_10:
        /*001c*/ 	.word	0x00000000
        /*0020*/ 	.short	0x0002
        /*0022*/ 	.short	0x0010
        /*0024*/ 	.byte	0x00, 0xf5, 0x21, 0x00


	//----- nvinfo : EIATTR_KPARAM_INFO
	.align		4
.L_11:
        /*0028*/ 	.byte	0x04, 0x17
        /*002a*/ 	.short	(.L_13 - .L_12)
.L_12:
        /*002c*/ 	.word	0x00000000
        /*0030*/ 	.short	0x0001
        /*0032*/ 	.short	0x0008
        /*0034*/ 	.byte	0x00, 0xf5, 0x21, 0x00


	//----- nvinfo : EIATTR_KPARAM_INFO
	.align		4
.L_13:
        /*0038*/ 	.byte	0x04, 0x17
        /*003a*/ 	.short	(.L_15 - .L_14)
.L_14:
        /*003c*/ 	.word	0x00000000
        /*0040*/ 	.short	0x0000
        /*0042*/ 	.short	0x0000
        /*0044*/ 	.byte	0x00, 0xf5, 0x21, 0x00


	//----- nvinfo : EIATTR_SPARSE_MMA_MASK
	.align		4
.L_15:
        /*0048*/ 	.byte	0x03, 0x50
        /*004a*/ 	.short	0x0000


	//----- nvinfo : EIATTR_MAXREG_COUNT
	.align		4
        /*004c*/ 	.byte	0x03, 0x1b
        /*004e*/ 	.short	0x00ff


	//----- nvinfo : EIATTR_MERCURY_ISA_VERSION
	.align		4
        /*0050*/ 	.byte	0x03, 0x5f
        /*0052*/ 	.short	0x0101


	//----- nvinfo : EIATTR_VRC_CTA_INIT_COUNT
	.align		4
        /*0054*/ 	.byte	0x02, 0x4a
	.zero		1
	.zero		1


	//----- nvinfo : EIATTR_EXIT_INSTR_OFFSETS
	.align		4
        /*0058*/ 	.byte	0x04, 0x1c
        /*005a*/ 	.short	(.L_17 - .L_16)


	//   ....[0]....
.L_16:
        /*005c*/ 	.word	0x00000030


	//   ....[1]....
        /*0060*/ 	.word	0x00000a70


	//----- nvinfo : EIATTR_CBANK_PARAM_SIZE
	.align		4
.L_17:
        /*0064*/ 	.byte	0x03, 0x19
        /*0066*/ 	.short	0x001c


	//----- nvinfo : EIATTR_PARAM_CBANK
	.align		4
        /*0068*/ 	.byte	0x04, 0x0a
        /*006a*/ 	.short	(.L_19 - .L_18)
	.align		4
.L_18:
        /*006c*/ 	.word	index@(.nv.constant0._Z19elementWiseAdditionPfS_S_i)
        /*0070*/ 	.short	0x0380
        /*0072*/ 	.short	0x001c


	//----- nvinfo : EIATTR_SW_WAR
	.align		4
.L_19:
        /*0074*/ 	.byte	0x04, 0x36
        /*0076*/ 	.short	(.L_21 - .L_20)
.L_20:
        /*0078*/ 	.word	0x00000008
.L_21:


//--------------------- .nv.callgraph             --------------------------
	.section	.nv.callgraph,"",@"SHT_CUDA_CALLGRAPH"
	.align	4
	.sectionentsize	8
	.align		4
        /*0000*/ 	.word	0x00000000
	.align		4
        /*0004*/ 	.word	0xffffffff
	.align		4
        /*0008*/ 	.word	0x00000000
	.align		4
        /*000c*/ 	.word	0xfffffffe
	.align		4
        /*0010*/ 	.word	0x00000000
	.align		4
        /*0014*/ 	.word	0xfffffffd
	.align		4
        /*0018*/ 	.word	0x00000000
	.align		4
        /*001c*/ 	.word	0xfffffffc


//--------------------- .text._Z19elementWiseAdditionPfS_S_i --------------------------
	.section	.text._Z19elementWiseAdditionPfS_S_i,"ax",@progbits
	.align	128
        .global         _Z19elementWiseAdditionPfS_S_i
        .type           _Z19elementWiseAdditionPfS_S_i,@function
        .size           _Z19elementWiseAdditionPfS_S_i,(.L_x_7 - _Z19elementWiseAdditionPfS_S_i)
        .other          _Z19elementWiseAdditionPfS_S_i,@"STO_CUDA_ENTRY STV_DEFAULT"
_Z19elementWiseAdditionPfS_S_i:
.text._Z19elementWiseAdditionPfS_S_i:
[----:B------:R-:W-:Y:S08]  /*0000*/  LDC R1, c[0x0][0x37c] ;  /* 0x0000df00ff017b82 */ /* 0x000ff00000000800 */
[----:B------:R-:W0:Y:S02]  /*0010*/  LDC R0, c[0x0][0x398] ;  /* 0x0000e600ff007b82 */ /* 0x000e240000000800 */
[----:B0-----:R-:W-:-:S13]  /*0020*/  ISETP.GE.AND P0, PT, R0, 0x1, PT ;  /* 0x000000010000780c */ /* 0x001fda0003f06270 */
[----:B------:R-:W-:Y:S05]  /*0030*/  @!P0 EXIT ;  /* 0x000000000000894d */ /* 0x000fea0003800000 */
[C---:B------:R-:W-:Y:S01]  /*0040*/  LOP3.LUT R14, R0.reuse, 0xf, RZ, 0xc0, !PT ;  /* 0x0000000f000e7812 */ /* 0x040fe200078ec0ff */
[----:B------:R-:W-:Y:S01]  /*0050*/  HFMA2 R8, -RZ, RZ, 0, 0 ;  /* 0x00000000ff087431 */ /* 0x000fe200000001ff */
[----:B------:R-:W-:Y:S01]  /*0060*/  LOP3.LUT R16, R0, 0x7, RZ, 0xc0, !PT ;  /* 0x0000000700107812 */ /* 0x000fe200078ec0ff */
[----:B------:R-:W0:Y:S01]  /*0070*/  LDCU.64 UR4, c[0x0][0x358] ;  /* 0x00006b00ff0477ac */ /* 0x000e220008000a00 */
[----:B------:R-:W-:Y:S02]  /*0080*/  IADD3 R2, PT, PT, R14, -0x1, RZ ;  /* 0xffffffff0e027810 */ /* 0x000fe40007ffe0ff */
[----:B------:R-:W-:Y:S02]  /*0090*/  IADD3 R3, PT, PT, R16, -0x1, RZ ;  /* 0xffffffff10037810 */ /* 0x000fe40007ffe0ff */
[----:B------:R-:W-:Y:S02]  /*00a0*/  LOP3.LUT R9, R0, 0x7ffffff0, RZ, 0xc0, !PT ;  /* 0x7ffffff000097812 */ /* 0x000fe400078ec0ff */
[----:B------:R-:W-:-:S02]  /*00b0*/  ISETP.GE.U32.AND P2, PT, R2, 0x7, PT ;  /* 0x000000070200780c */ /* 0x000fc40003f46070 */
[----:B------:R-:W-:Y:S02]  /*00c0*/  ISETP.GE.U32.AND P1, PT, R3, 0x3, PT ;  /* 0x000000030300780c */ /* 0x000fe40003f26070 */
[----:B------:R-:W-:Y:S02]  /*00d0*/  LOP3.LUT R0, R0, 0x3, RZ, 0xc0, !PT ;  /* 0x0000000300007812 */ /* 0x000fe400078ec0ff */
[----:B------:R-:W-:-:S09]  /*00e0*/  IADD3 R9, PT, PT, -R9, RZ, RZ ;  /* 0x000000ff09097210 */ /* 0x000fd20007ffe1ff */
.L_x_5:
[----:B-1----:R-:W1:Y:S01]  /*00f0*/  LDC.64 R2, c[0x0][0x380] ;  /* 0x0000e000ff027b82 */ /* 0x002e620000000a00 */
[----:B--2---:R-:W2:Y:S01]  /*0100*/  LDCU UR6, c[0x0][0x398] ;  /* 0x00007300ff0677ac */ /* 0x004ea20008000800 */
[----:B------:R-:W-:-:S06]  /*0110*/  ISETP.NE.AND P4, PT, R14, RZ, PT ;  /* 0x000000ff0e00720c */ /* 0x000fcc0003f85270 */
[----:B---3--:R-:W3:Y:S08]  /*0120*/  LDC.64 R4, c[0x0][0x388] ;  /* 0x0000e200ff047b82 */ /* 0x008ef00000000a00 */
[----:B0---4-:R-:W4:Y:S01]  /*0130*/  LDC.64 R6, c[0x0][0x390] ;  /* 0x0000e400ff067b82 */ /* 0x011f220000000a00 */
[----:B--2---:R-:W-:Y:S01]  /*0140*/  UISETP.GE.U32.AND UP0, UPT, UR6, 0x10, UPT ;  /* 0x000000100600788c */ /* 0x004fe2000bf06070 */
[----:B-1----:R-:W-:-:S04]  /*0150*/  IMAD.WIDE.U32 R2, R8, 0x4, R2 ;  /* 0x0000000408027825 */ /* 0x002fc800078e0002 */
[----:B---3--:R-:W-:-:S04]  /*0160*/  IMAD.WIDE.U32 R4, R8, 0x4, R4 ;  /* 0x0000000408047825 */ /* 0x008fc800078e0004 */
[C---:B----4-:R-:W-:Y:S01]  /*0170*/  IMAD.WIDE.U32 R6, R8.reuse, 0x4, R6 ;  /* 0x0000000408067825 */ /* 0x050fe200078e0006 */
[----:B------:R-:W-:-:S04]  /*0180*/  IADD3 R8, PT, PT, R8, 0x1, RZ ;  /* 0x0000000108087810 */ /* 0x000fc80007ffe0ff */
[----:B------:R-:W-:Y:S01]  /*0190*/  ISETP.NE.AND P0, PT, R8, UR6, PT ;  /* 0x0000000608007c0c */ /* 0x000fe2000bf05270 */
[----:B------:R-:W-:-:S12]  /*01a0*/  BRA.U !UP0, `(.L_x_0) ;  /* 0x0000000508107547 */ /* 0x000fd8000b800000 */
[----:B------:R-:W-:-:S07]  /*01b0*/  MOV R10, R9 ;  /* 0x00000009000a7202 */ /* 0x000fce0000000f00 */
.L_x_1:
[----:B0---4-:R-:W2:Y:S04]  /*01c0*/  LDG.E R11, desc[UR4][R2.64] ;  /* 0x00000004020b7981 */ /* 0x011ea8000c1e1900 */
[----:B------:R-:W2:Y:S02]  /*01d0*/  LDG.E R12, desc[UR4][R4.64] ;  /* 0x00000004040c7981 */ /* 0x000ea4000c1e1900 */
[----:B--2---:R-:W-:-:S05]  /*01e0*/  FADD R11, R11, R12 ;  /* 0x0000000c0b0b7221 */ /* 0x004fca0000000000 */
[----:B------:R0:W-:Y:S04]  /*01f0*/  STG.E desc[UR4][R6.64], R11 ;  /* 0x0000000b06007986 */ /* 0x0001e8000c101904 */
[----:B------:R-:W2:Y:S04]  /*0200*/  LDG.E R12, desc[UR4][R2.64] ;  /* 0x00000004020c7981 */ /* 0x000ea8000c1e1900 */
[----:B------:R-:W2:Y:S02]  /*0210*/  LDG.E R13, desc[UR4][R4.64] ;  /* 0x00000004040d7981 */ /* 0x000ea4000c1e1900 */
[----:B--2---:R-:W-:-:S05]  /*0220*/  FADD R13, R12, R13 ;  /* 0x0000000d0c0d7221 */ /* 0x004fca0000000000 */
[----:B------:R1:W-:Y:S04]  /*0230*/  STG.E desc[UR4][R6.64], R13 ;  /* 0x0000000d06007986 */ /* 0x0003e8000c101904 */
[----:B------:R-:W2:Y:S04]  /*0240*/  LDG.E R12, desc[UR4][R2.64] ;  /* 0x00000004020c7981 */ /* 0x000ea8000c1e1900 */
[----:B------:R-:W2:Y:S02]  /*0250*/  LDG.E R15, desc[UR4][R4.64] ;  /* 0x00000004040f7981 */ /* 0x000ea4000c1e1900 */
[----:B--2---:R-:W-:-:S05]  /*0260*/  FADD R15, R12, R15 ;  /* 0x0000000f0c0f7221 */ /* 0x004fca0000000000 */
[----:B------:R2:W-:Y:S04]  /*0270*/  STG.E desc[UR4][R6.64], R15 ;  /* 0x0000000f06007986 */ /* 0x0005e8000c101904 */
[----:B------:R-:W3:Y:S04]  /*0280*/  LDG.E R12, desc[UR4][R2.64] ;  /* 0x00000004020c7981 */ /* 0x000ee8000c1e1900 */
[----:B------:R-:W3:Y:S02]  /*0290*/  LDG.E R17, desc[UR4][R4.64] ;  /* 0x0000000404117981 */ /* 0x000ee4000c1e1900 */
[----:B---3--:R-:W-:-:S05]  /*02a0*/  FADD R17, R12, R17 ;  /* 0x000000110c117221 */ /* 0x008fca0000000000 */
[----:B------:R3:W-:Y:S04]  /*02b0*/  STG.E desc[UR4][R6.64], R17 ;  /* 0x0000001106007986 */ /* 0x0007e8000c101904 */
[----:B0-----:R-:W4:Y:S04]  /*02c0*/  LDG.E R11, desc[UR4][R2.64] ;  /* 0x00000004020b7981 */ /* 0x001f28000c1e1900 */
[----:B------:R-:W4:Y:S02]  /*02d0*/  LDG.E R12, desc[UR4][R4.64] ;  /* 0x00000004040c7981 */ /* 0x000f24000c1e1900 */
[----:B----4-:R-:W-:-:S05]  /*02e0*/  FADD R11, R11, R12 ;  /* 0x0000000c0b0b7221 */ /* 0x010fca0000000000 */
[----:B------:R0:W-:Y:S04]  /*02f0*/  STG.E desc[UR4][R6.64], R11 ;  /* 0x0000000b06007986 */ /* 0x0001e8000c101904 */
[----:B------:R-:W4:Y:S04]  /*0300*/  LDG.E R12, desc[UR4][R2.64] ;  /* 0x00000004020c7981 */ /* 0x000f28000c1e1900 */
[----:B-1----:R-:W4:Y:S02]  /*0310*/  LDG.E R13, desc[UR4][R4.64] ;  /* 0x00000004040d7981 */ /* 0x002f24000c1e1900 */
[----:B----4-:R-:W-:-:S05]  /*0320*/  FADD R13, R12, R13 ;  /* 0x0000000d0c0d7221 */ /* 0x010fca0000000000 */
[----:B------:R1:W-:Y:S04]  /*0330*/  STG.E desc[UR4][R6.64], R13 ;  /* 0x0000000d06007986 */ /* 0x0003e8000c101904 */
[----:B------:R-:W4:Y:S04]  /*0340*/  LDG.E R12, desc[UR4][R2.64] ;  /* 0x00000004020c7981 */ /* 0x000f28000c1e1900 */
[----:B--2---:R-:W4:Y:S02]  /*0350*/  LDG.E R15, desc[UR4][R4.64] ;  /* 0x00000004040f7981 */ /* 0x004f24000c1e1900 */
[----:B----4-:R-:W-:-:S05]  /*0360*/  FADD R15, R12, R15 ;  /* 0x0000000f0c0f7221 */ /* 0x010fca0000000000 */
[----:B------:R2:W-:Y:S04]  /*0370*/  STG.E desc[UR4][R6.64], R15 ;  /* 0x0000000f06007986 */ /* 0x0005e8000c101904 */
[----:B------:R-:W4:Y:S04]  /*0380*/  LDG.E R12, desc[UR4][R2.64] ;  /* 0x00000004020c7981 */ /* 0x000f28000c1e1900 */
[----:B---3--:R-:W4:Y:S02]  /*0390*/  LDG.E R17, desc[UR4][R4.64] ;  /* 0x0000000404117981 */ /* 0x008f24000c1e1900 */
[----:B----4-:R-:W-:-:S05]  /*03a0*/  FADD R17, R12, R17 ;  /* 0x000000110c117221 */ /* 0x010fca0000000000 */
        /* <DEDUP_REMOVED lines=21> */
[----:B------:R-:W5:Y:S04]  /*0500*/  LDG.E R12, desc[UR4][R2.64] ;  /* 0x00000004020c7981 */ /* 0x000f68000c1e1900 */
[----:B-1----:R-:W5:Y:S02]  /*0510*/  LDG.E R13, desc[UR4][R4.64] ;  /* 0x00000004040d7981 */ /* 0x002f64000c1e1900 */
[----:B-----5:R-:W-:-:S05]  /*0520*/  FADD R13, R12, R13 ;  /* 0x0000000d0c0d7221 */ /* 0x020fca0000000000 */
[----:B------:R4:W-:Y:S04]  /*0530*/  STG.E desc[UR4][R6.64], R13 ;  /* 0x0000000d06007986 */ /* 0x0009e8000c101904 */
[----:B------:R-:W5:Y:S04]  /*0540*/  LDG.E R12, desc[UR4][R2.64] ;  /* 0x00000004020c7981 */ /* 0x000f68000c1e1900 */
[----:B--2---:R-:W5:Y:S01]  /*0550*/  LDG.E R15, desc[UR4][R4.64] ;  /* 0x00000004040f7981 */ /* 0x004f62000c1e1900 */
[----:B------:R-:W-:Y:S01]  /*0560*/  IADD3 R10, PT, PT, R10, 0x10, RZ ;  /* 0x000000100a0a7810 */ /* 0x000fe20007ffe0ff */
[----:B-----5:R-:W-:-:S05]  /*0570*/  FADD R15, R12, R15 ;  /* 0x0000000f0c0f7221 */ /* 0x020fca0000000000 */
[----:B------:R4:W-:Y:S04]  /*0580*/  STG.E desc[UR4][R6.64], R15 ;  /* 0x0000000f06007986 */ /* 0x0009e8000c101904 */
[----:B------:R-:W2:Y:S04]  /*0590*/  LDG.E R12, desc[UR4][R2.64] ;  /* 0x00000004020c7981 */ /* 0x000ea8000c1e1900 */
[----:B---3--:R-:W2:Y:S01]  /*05a0*/  LDG.E R17, desc[UR4][R4.64] ;  /* 0x0000000404117981 */ /* 0x008ea2000c1e1900 */
[----:B------:R-:W-:Y:S01]  /*05b0*/  ISETP.NE.AND P3, PT, R10, RZ, PT ;  /* 0x000000ff0a00720c */ /* 0x000fe20003f65270 */
[----:B--2---:R-:W-:-:S05]  /*05c0*/  FADD R17, R12, R17 ;  /* 0x000000110c117221 */ /* 0x004fca0000000000 */
[----:B------:R4:W-:Y:S07]  /*05d0*/  STG.E desc[UR4][R6.64], R17 ;  /* 0x0000001106007986 */ /* 0x0009ee000c101904 */
[----:B------:R-:W-:Y:S05]  /*05e0*/  @P3 BRA `(.L_x_1) ;  /* 0xfffffff800f43947 */ /* 0x000fea000383ffff */
.L_x_0:
[----:B------:R-:W-:Y:S05]  /*05f0*/  @!P4 BRA `(.L_x_2) ;  /* 0x000000040018c947 */ /* 0x000fea0003800000 */
[----:B------:R-:W-:Y:S01]  /*0600*/  ISETP.NE.AND P3, PT, R16, RZ, PT ;  /* 0x000000ff1000720c */ /* 0x000fe20003f65270 */
[----:B------:R-:W-:-:S12]  /*0610*/  @!P2 BRA `(.L_x_3) ;  /* 0x000000000080a947 */ /* 0x000fd80003800000 */
[----:B0-----:R-:W2:Y:S04]  /*0620*/  LDG.E R10, desc[UR4][R2.64] ;  /* 0x00000004020a7981 */ /* 0x001ea8000c1e1900 */
[----:B----4-:R-:W2:Y:S02]  /*0630*/  LDG.E R11, desc[UR4][R4.64] ;  /* 0x00000004040b7981 */ /* 0x010ea4000c1e1900 */
        /* <DEDUP_REMOVED lines=14> */
[----:B------:R-:W4:Y:S04]  /*0720*/  LDG.E R10, desc[UR4][R2.64] ;  /* 0x00000004020a7981 */ /* 0x000f28000c1e1900 */
[----:B0-----:R-:W4:Y:S02]  /*0730*/  LDG.E R11, desc[UR4][R4.64] ;  /* 0x00000004040b7981 */ /* 0x001f24000c1e1900 */
        /* <DEDUP_REMOVED lines=10> */
[----:B------:R-:W2:Y:S04]  /*07e0*/  LDG.E R10, desc[UR4][R2.64] ;  /* 0x00000004020a7981 */ /* 0x000ea8000c1e1900 */
[----:B---3--:R-:W2:Y:S02]  /*07f0*/  LDG.E R17, desc[UR4][R4.64] ;  /* 0x0000000404117981 */ /* 0x008ea4000c1e1900 */
[----:B--2---:R-:W-:-:S05]  /*0800*/  FADD R17, R10, R17 ;  /* 0x000000110a117221 */ /* 0x004fca0000000000 */
[----:B------:R0:W-:Y:S02]  /*0810*/  STG.E desc[UR4][R6.64], R17 ;  /* 0x0000001106007986 */ /* 0x0001e4000c101904 */
.L_x_3:
        /* <DEDUP_REMOVED lines=18> */
[----:B------:R1:W-:Y:S02]  /*0940*/  STG.E desc[UR4][R6.64], R17 ;  /* 0x0000001106007986 */ /* 0x0003e4000c101904 */
.L_x_4:
[----:B------:R-:W-:Y:S05]  /*0950*/  @!P3 BRA `(.L_x_2) ;  /* 0x000000000040b947 */ /* 0x000fea0003800000 */
[----:B0-----:R-:W2:Y:S04]  /*0960*/  LDG.E R10, desc[UR4][R2.64] ;  /* 0x00000004020a7981 */ /* 0x001ea8000c1e1900 */
[----:B-1--4-:R-:W2:Y:S01]  /*0970*/  LDG.E R11, desc[UR4][R4.64] ;  /* 0x00000004040b7981 */ /* 0x012ea2000c1e1900 */
[----:B------:R-:W-:Y:S01]  /*0980*/  ISETP.NE.AND P3, PT, R0, 0x1, PT ;  /* 0x000000010000780c */ /* 0x000fe20003f65270 */
[----:B--2---:R-:W-:-:S05]  /*0990*/  FADD R11, R10, R11 ;  /* 0x0000000b0a0b7221 */ /* 0x004fca0000000000 */
[----:B------:R2:W-:Y:S07]  /*09a0*/  STG.E desc[UR4][R6.64], R11 ;  /* 0x0000000b06007986 */ /* 0x0005ee000c101904 */
[----:B------:R-:W-:Y:S05]  /*09b0*/  @!P3 BRA `(.L_x_2) ;  /* 0x000000000028b947 */ /* 0x000fea0003800000 */
[----:B------:R-:W3:Y:S04]  /*09c0*/  LDG.E R10, desc[UR4][R2.64] ;  /* 0x00000004020a7981 */ /* 0x000ee8000c1e1900 */
[----:B--2---:R-:W3:Y:S01]  /*09d0*/  LDG.E R11, desc[UR4][R4.64] ;  /* 0x00000004040b7981 */ /* 0x004ee2000c1e1900 */
[----:B------:R-:W-:Y:S01]  /*09e0*/  ISETP.NE.AND P3, PT, R0, 0x2, PT ;  /* 0x000000020000780c */ /* 0x000fe20003f65270 */
[----:B---3--:R-:W-:-:S05]  /*09f0*/  FADD R11, R10, R11 ;  /* 0x0000000b0a0b7221 */ /* 0x008fca0000000000 */
[----:B------:R3:W-:Y:S07]  /*0a00*/  STG.E desc[UR4][R6.64], R11 ;  /* 0x0000000b06007986 */ /* 0x0007ee000c101904 */
[----:B------:R-:W-:Y:S05]  /*0a10*/  @!P3 BRA `(.L_x_2) ;  /* 0x000000000010b947 */ /* 0x000fea0003800000 */
[----:B------:R-:W3:Y:S04]  /*0a20*/  LDG.E R2, desc[UR4][R2.64] ;  /* 0x0000000402027981 */ /* 0x000ee8000c1e1900 */
[----:B------:R-:W3:Y:S02]  /*0a30*/  LDG.E R5, desc[UR4][R4.64] ;  /* 0x0000000404057981 */ /* 0x000ee4000c1e1900 */
[----:B---3--:R-:W-:-:S05]  /*0a40*/  FADD R11, R2, R5 ;  /* 0x00000005020b7221 */ /* 0x008fca0000000000 */
[----:B------:R0:W-:Y:S02]  /*0a50*/  STG.E desc[UR4][R6.64], R11 ;  /* 0x0000000b06007986 */ /* 0x0001e4000c101904 */
.L_x_2:
[----:B------:R-:W-:Y:S05]  /*0a60*/  @P0 BRA `(.L_x_5) ;  /* 0xfffffff400a00947 */ /* 0x000fea000383ffff */
[----:B0-----:R-:W-:Y:S05]  /*0a70*/  EXIT ;  /* 0x000000000000794d */ /* 0x001fea0003800000 */
.L_x_6:
[----:B------:R-:W-:-:S00]  /*0a80*/  BRA `(.L_x_6) ;  /* 0xfffffffc00fc7947 */ /* 0x000fc0000383ffff */
[----:B------:R-:W-:-:S00]  /*0a90*/  NOP ;  /* 0x0000000000007918 */ /* 0x000fc00000000000 */
        /* <DEDUP_REMOVED lines=14> */
.L_x_7:


//--------------------- .nv.shared.reserved.0     --------------------------
	.section	.nv.shared.reserved.0,"aw",@nobits
	.weak		__nv_reservedSMEM_offset_0_alias
	.size		__nv_reservedSMEM_offset_0_alias, 0, 64
	.other		__nv_reservedSMEM_offset_0_alias,@"STO_CUDA_RESERVED_SHARED STV_DEFAULT"
__nv_reservedSMEM_offset_0_alias:
	.zero		0
	.zero		64


//--------------------- .nv.constant0._Z19elementWiseAdditionPfS_S_i --------------------------
	.section	.nv.constant0._Z19elementWiseAdditionPfS_S_i,"a",@progbits
	.sectionflags	@""
	.align	4
.nv.constant0._Z19elementWiseAdditionPfS_S_i:
	.zero		924


//--------------------- SYMBOLS --------------------------

	.type		.nv.reservedSmem.offset0,@object
	.size		.nv.reservedSmem.offset0,0x4
